	.headerflags	@"EF_CUDA_TEXMODE_UNIFIED EF_CUDA_64BIT_ADDRESS EF_CUDA_ACCELERATORS EF_CUDA_SM90 EF_CUDA_VIRTUAL_SM(EF_CUDA_SM90)"
	.elftype	@"ET_EXEC"


//--------------------- .nv.info                  --------------------------
	.section	.nv.info,"",@"SHT_CUDA_INFO"
	.align	4


	//----- nvinfo : EIATTR_REGCOUNT
	.align		4
        /*0000*/ 	.byte	0x04, 0x2f
        /*0002*/ 	.short	(.L_1 - .L_0)
	.align		4
.L_0:
        /*0004*/ 	.word	index@(triton_poi_fused_add_2)
        /*0008*/ 	.word	0x0000000c


	//----- nvinfo : EIATTR_MIN_STACK_SIZE
	.align		4
.L_1:
        /*000c*/ 	.byte	0x04, 0x12
        /*000e*/ 	.short	(.L_3 - .L_2)
	.align		4
.L_2:
        /*0010*/ 	.word	index@(triton_poi_fused_add_2)
        /*0014*/ 	.word	0x00000000


	//----- nvinfo : EIATTR_FRAME_SIZE
	.align		4
.L_3:
        /*0018*/ 	.byte	0x04, 0x11
        /*001a*/ 	.short	(.L_5 - .L_4)
	.align		4
.L_4:
        /*001c*/ 	.word	index@(triton_poi_fused_add_2)
        /*0020*/ 	.word	0x00000000


	//----- nvinfo : EIATTR_MIN_STACK_SIZE
	.align		4
.L_5:
        /*0024*/ 	.byte	0x04, 0x12
        /*0026*/ 	.short	(.L_7 - .L_6)
	.align		4
.L_6:
        /*0028*/ 	.word	index@(triton_poi_fused_add_2)
        /*002c*/ 	.word	0x00000000
.L_7:


//--------------------- .nv.info.triton_poi_fused_add_2 --------------------------
	.section	.nv.info.triton_poi_fused_add_2,"",@"SHT_CUDA_INFO"
	.sectionflags	@""
	.align	4


	//----- nvinfo : EIATTR_CUDA_API_VERSION
	.align		4
        /*0000*/ 	.byte	0x04, 0x37
        /*0002*/ 	.short	(.L_9 - .L_8)
.L_8:
        /*0004*/ 	.word	0x0000007c


	//----- nvinfo : EIATTR_KPARAM_INFO
	.align		4
.L_9:
        /*0008*/ 	.byte	0x04, 0x17
        /*000a*/ 	.short	(.L_11 - .L_10)
.L_10:
        /*000c*/ 	.word	0x00000000
        /*0010*/ 	.short	0x0002
        /*0012*/ 	.short	0x0010
        /*0014*/ 	.byte	0x00, 0xf0, 0x11, 0x00


	//----- nvinfo : EIATTR_KPARAM_INFO
	.align		4
.L_11:
        /*0018*/ 	.byte	0x04, 0x17
        /*001a*/ 	.short	(.L_13 - .L_12)
.L_12:
        /*001c*/ 	.word	0x00000000
        /*0020*/ 	.short	0x0001
        /*0022*/ 	.short	0x0008
        /*0024*/ 	.byte	0x00, 0xf4, 0x21, 0x00


	//----- nvinfo : EIATTR_KPARAM_INFO
	.align		4
.L_13:
        /*0028*/ 	.byte	0x04, 0x17
        /*002a*/ 	.short	(.L_15 - .L_14)
.L_14:
        /*002c*/ 	.word	0x00000000
        /*0030*/ 	.short	0x0000
        /*0032*/ 	.short	0x0000
        /*0034*/ 	.byte	0x00, 0xf4, 0x21, 0x00


	//----- nvinfo : EIATTR_SPARSE_MMA_MASK
	.align		4
.L_15:
        /*0038*/ 	.byte	0x03, 0x50
        /*003a*/ 	.short	0x0000


	//----- nvinfo : EIATTR_MAXREG_COUNT
	.align		4
        /*003c*/ 	.byte	0x03, 0x1b
        /*003e*/ 	.short	0x00ff


	//----- nvinfo : EIATTR_EXIT_INSTR_OFFSETS
	.align		4
        /*0040*/ 	.byte	0x04, 0x1c
        /*0042*/ 	.short	(.L_17 - .L_16)


	//   ....[0]....
.L_16:
        /*0044*/ 	.word	0x00000120


	//   ....[1]....
        /*0048*/ 	.word	0x00000140


	//----- nvinfo : EIATTR_REQNTID
	.align		4
.L_17:
        /*004c*/ 	.byte	0x04, 0x10
        /*004e*/ 	.short	(.L_19 - .L_18)
.L_18:
        /*0050*/ 	.word	0x00000080
        /*0054*/ 	.word	0x00000001
        /*0058*/ 	.word	0x00000001


	//----- nvinfo : EIATTR_CBANK_PARAM_SIZE
	.align		4
.L_19:
        /*005c*/ 	.byte	0x03, 0x19
        /*005e*/ 	.short	0x0014


	//----- nvinfo : EIATTR_PARAM_CBANK
	.align		4
        /*0060*/ 	.byte	0x04, 0x0a
        /*0062*/ 	.short	(.L_21 - .L_20)
	.align		4
.L_20:
        /*0064*/ 	.word	index@(.nv.constant0.triton_poi_fused_add_2)
        /*0068*/ 	.short	0x0210
        /*006a*/ 	.short	0x0014


	//----- nvinfo : EIATTR_SW_WAR
	.align		4
.L_21:
        /*006c*/ 	.byte	0x04, 0x36
        /*006e*/ 	.short	(.L_23 - .L_22)
.L_22:
        /*0070*/ 	.word	0x00000008
.L_23:


//--------------------- .nv.callgraph             --------------------------
	.section	.nv.callgraph,"",@"SHT_CUDA_CALLGRAPH"
	.align	4
	.sectionentsize	8
	.align		4
        /*0000*/ 	.word	0x00000000
	.align		4
        /*0004*/ 	.word	0xffffffff
	.align		4
        /*0008*/ 	.word	0x00000000
	.align		4
        /*000c*/ 	.word	0xfffffffe
	.align		4
        /*0010*/ 	.word	0x00000000
	.align		4
        /*0014*/ 	.word	0xfffffffd
	.align		4
        /*0018*/ 	.word	0x00000000
	.align		4
        /*001c*/ 	.word	0xfffffffc


//--------------------- .text.triton_poi_fused_add_2 --------------------------
	.section	.text.triton_poi_fused_add_2,"ax",@progbits
	.align	128
        .global         triton_poi_fused_add_2
        .type           triton_poi_fused_add_2,@function
        .size           triton_poi_fused_add_2,(.L_x_1 - triton_poi_fused_add_2)
        .other          triton_poi_fused_add_2,@"STO_CUDA_ENTRY STV_DEFAULT"
triton_poi_fused_add_2:
.text.triton_poi_fused_add_2:
[----:B------:R-:W0:Y:S02]  /*0000*/  LDC R1, c[0x0][0x28] ;  /* 0x00000a00ff017b82 */ /* 0x000e240000000800 */
[----:B------:R-:W1:Y:S01]  /*0010*/  S2R R0, SR_TID.X ;  /* 0x0000000000007919 */ /* 0x000e620000002100 */
[----:B------:R-:W2:Y:S01]  /*0020*/  LDC.64 R4, c[0x0][0x218] ;  /* 0x00008600ff047b82 */ /* 0x000ea20000000a00 */
[----:B------:R-:W-:Y:S01]  /*0030*/  CS2R R8, SRZ ;  /* 0x0000000000087805 */ /* 0x000fe2000001ff00 */
[----:B------:R-:W-:Y:S01]  /*0040*/  ULDC.64 UR4, c[0x0][0x208] ;  /* 0x0000820000047ab9 */ /* 0x000fe20000000a00 */
[----:B------:R-:W3:Y:S05]  /*0050*/  S2R R7, SR_CTAID.X ;  /* 0x0000000000077919 */ /* 0x000eea0000002500 */
[----:B------:R-:W4:Y:S01]  /*0060*/  LDC.64 R2, c[0x0][0x210] ;  /* 0x00008400ff027b82 */ /* 0x000f220000000a00 */
[----:B-1----:R-:W-:-:S04]  /*0070*/  SHF.L.U32 R0, R0, 0x1, RZ ;  /* 0x0000000100007819 */ /* 0x002fc800000006ff */
[----:B------:R-:W-:-:S04]  /*0080*/  LOP3.LUT R0, R0, 0xfe, RZ, 0xc0, !PT ;  /* 0x000000fe00007812 */ /* 0x000fc800078ec0ff */
[----:B---3--:R-:W-:-:S04]  /*0090*/  LEA R7, R7, R0, 0x8 ;  /* 0x0000000007077211 */ /* 0x008fc800078e40ff */
[C---:B------:R-:W-:Y:S01]  /*00a0*/  ISETP.GE.AND P0, PT, R7.reuse, 0x100, PT ;  /* 0x000001000700780c */ /* 0x040fe20003f06270 */
[----:B--2---:R-:W-:-:S04]  /*00b0*/  IMAD.WIDE R4, R7, 0x4, R4 ;  /* 0x0000000407047825 */ /* 0x004fc800078e0204 */
[----:B----4-:R-:W-:Y:S01]  /*00c0*/  IMAD.WIDE R2, R7, 0x4, R2 ;  /* 0x0000000407027825 */ /* 0x010fe200078e0202 */
[----:B------:R-:W-:-:S07]  /*00d0*/  CS2R R6, SRZ ;  /* 0x0000000000067805 */ /* 0x000fce000001ff00 */
[----:B------:R-:W2:Y:S04]  /*00e0*/  @!P0 LDG.E.64 R8, desc[UR4][R4.64] ;  /* 0x0000000404088981 */ /* 0x000ea8000c1e1b00 */
[----:B------:R-:W2:Y:S02]  /*00f0*/  @!P0 LDG.E.64 R6, desc[UR4][R2.64] ;  /* 0x0000000402068981 */ /* 0x000ea4000c1e1b00 */
[----:B--2---:R-:W-:Y:S01]  /*0100*/  FADD R6, R8, R6 ;  /* 0x0000000608067221 */ /* 0x004fe20000000000 */
[----:B------:R-:W-:Y:S01]  /*0110*/  FADD R7, R9, R7 ;  /* 0x0000000709077221 */ /* 0x000fe20000000000 */
[----:B------:R-:W-:Y:S06]  /*0120*/  @P0 EXIT ;  /* 0x000000000000094d */ /* 0x000fec0003800000 */
[----:B------:R-:W-:Y:S01]  /*0130*/  STG.E.64 desc[UR4][R2.64], R6 ;  /* 0x0000000602007986 */ /* 0x000fe2000c101b04 */
[----:B------:R-:W-:Y:S05]  /*0140*/  EXIT ;  /* 0x000000000000794d */ /* 0x000fea0003800000 */
.L_x_0:
[----:B------:R-:W-:-:S00]  /*0150*/  BRA `(.L_x_0) ;  /* 0xfffffffc00fc7947 */ /* 0x000fc0000383ffff */
[----:B------:R-:W-:-:S00]  /*0160*/  NOP ;  /* 0x0000000000007918 */ /* 0x000fc00000000000 */
        /* <DEDUP_REMOVED lines=9> */
.L_x_1:


//--------------------- .nv.constant0.triton_poi_fused_add_2 --------------------------
	.section	.nv.constant0.triton_poi_fused_add_2,"a",@progbits
	.sectionflags	@""
	.align	4
.nv.constant0.triton_poi_fused_add_2:
	.zero		548
